//
// Generated by NVIDIA NVVM Compiler
//
// Compiler Build ID: CL-36424714
// Cuda compilation tools, release 13.0, V13.0.88
// Based on NVVM 20.0.0
//

.version 9.0
.target sm_100
.address_size 64

	// .globl	_Z16thread_partitionv
.extern .func  (.param .b32 func_retval0) vprintf
(
	.param .b64 vprintf_param_0,
	.param .b64 vprintf_param_1
)
;
.global .align 1 .b8 $str[20] = {116, 104, 114, 101, 97, 100, 32, 114, 97, 110, 107, 32, 105, 115, 58, 32, 37, 100, 10};
.global .align 1 .b8 $str$1[25] = {73, 32, 97, 109, 32, 97, 102, 116, 101, 114, 32, 116, 105, 108, 101, 56, 46, 115, 121, 110, 99, 40, 41, 10};
.global .align 1 .b8 $str$2[18] = {73, 32, 97, 109, 32, 105, 110, 32, 111, 102, 102, 115, 101, 116, 60, 56, 10};
.global .align 1 .b8 $str$3[19] = {73, 32, 97, 109, 32, 105, 110, 32, 111, 102, 102, 115, 101, 116, 60, 49, 54, 10};
.global .align 1 .b8 $str$4[19] = {73, 32, 97, 109, 32, 105, 110, 32, 111, 102, 102, 115, 101, 116, 60, 50, 52, 10};

.visible .entry _Z16thread_partitionv()
{
	.local .align 8 .b8 	__local_depot0[8];
	.reg .b64 	%SP;
	.reg .b64 	%SPL;
	.reg .pred 	%p<4>;
	.reg .b32 	%r<35>;
	.reg .b64 	%rd<14>;

	mov.u64 	%SPL, __local_depot0;
	cvta.local.u64 	%SP, %SPL;
	add.u64 	%rd1, %SP, 0;
	add.u64 	%rd2, %SPL, 0;
	mov.u32 	%r5, %tid.x;
	mov.u32 	%r6, %tid.y;
	mov.u32 	%r7, %tid.z;
	mov.u32 	%r8, %ntid.x;
	mov.u32 	%r9, %ntid.y;
	mad.lo.s32 	%r10, %r7, %r9, %r6;
	mad.lo.s32 	%r11, %r10, %r8, %r5;
	and.b32  	%r12, %r11, 1073741808;
	mul.lo.s32 	%r13, %r8, %r9;
	mov.u32 	%r14, %ntid.z;
	mul.lo.s32 	%r15, %r13, %r14;
	sub.s32 	%r16, %r15, %r12;
	min.u32 	%r17, %r16, 16;
	sub.s32 	%r18, 32, %r17;
	mov.b32 	%r19, -1;
	shr.u32 	%r20, %r19, %r18;
	// begin inline asm
	mov.u32 %r3, %laneid;
	// end inline asm
	and.b32  	%r21, %r3, -16;
	shl.b32 	%r1, %r20, %r21;
	mov.u32 	%r22, %ctaid.x;
	mad.lo.s32 	%r2, %r22, %r8, %r5;
	// begin inline asm
	mov.u32 %r4, %lanemask_lt;
	// end inline asm
	and.b32  	%r23, %r1, %r4;
	popc.b32 	%r24, %r23;
	cvt.u64.u32 	%rd3, %r24;
	st.local.u64 	[%rd2], %rd3;
	mov.u64 	%rd4, $str;
	cvta.global.u64 	%rd5, %rd4;
	{ // callseq 0, 0
	.param .b64 param0;
	st.param.b64 	[param0], %rd5;
	.param .b64 param1;
	st.param.b64 	[param1], %rd1;
	.param .b32 retval0;
	call.uni (retval0), 
	vprintf, 
	(
	param0, 
	param1
	);
	ld.param.b32 	%r25, [retval0];
	} // callseq 0
	setp.gt.u32 	%p1, %r2, 7;
	@%p1 bra 	$L__BB0_2;
	bar.warp.sync 	%r1;
	mov.u64 	%rd10, $str$1;
	cvta.global.u64 	%rd11, %rd10;
	{ // callseq 3, 0
	.param .b64 param0;
	st.param.b64 	[param0], %rd11;
	.param .b64 param1;
	st.param.b64 	[param1], 0;
	.param .b32 retval0;
	call.uni (retval0), 
	vprintf, 
	(
	param0, 
	param1
	);
	ld.param.b32 	%r31, [retval0];
	} // callseq 3
	mov.u64 	%rd12, $str$2;
	cvta.global.u64 	%rd13, %rd12;
	{ // callseq 4, 0
	.param .b64 param0;
	st.param.b64 	[param0], %rd13;
	.param .b64 param1;
	st.param.b64 	[param1], 0;
	.param .b32 retval0;
	call.uni (retval0), 
	vprintf, 
	(
	param0, 
	param1
	);
	ld.param.b32 	%r33, [retval0];
	} // callseq 4
	bra.uni 	$L__BB0_6;
$L__BB0_2:
	setp.gt.u32 	%p2, %r2, 15;
	@%p2 bra 	$L__BB0_4;
	mov.u64 	%rd8, $str$3;
	cvta.global.u64 	%rd9, %rd8;
	{ // callseq 2, 0
	.param .b64 param0;
	st.param.b64 	[param0], %rd9;
	.param .b64 param1;
	st.param.b64 	[param1], 0;
	.param .b32 retval0;
	call.uni (retval0), 
	vprintf, 
	(
	param0, 
	param1
	);
	ld.param.b32 	%r29, [retval0];
	} // callseq 2
	bra.uni 	$L__BB0_6;
$L__BB0_4:
	setp.gt.u32 	%p3, %r2, 23;
	@%p3 bra 	$L__BB0_6;
	mov.u64 	%rd6, $str$4;
	cvta.global.u64 	%rd7, %rd6;
	{ // callseq 1, 0
	.param .b64 param0;
	st.param.b64 	[param0], %rd7;
	.param .b64 param1;
	st.param.b64 	[param1], 0;
	.param .b32 retval0;
	call.uni (retval0), 
	vprintf, 
	(
	param0, 
	param1
	);
	ld.param.b32 	%r27, [retval0];
	} // callseq 1
$L__BB0_6:
	bar.warp.sync 	%r1;
	ret;

}


// ===== COMPILED SASS (sm_100) =====

	.target	sm_100

	.elftype	@"ET_EXEC"


//--------------------- .note.nv.tkinfo           --------------------------
	.section	.note.nv.tkinfo,"",@"SHT_NOTE"
	.sectionflags	@"SHF_NOTE_NV_TKINFO"
	.tkinfo
        /*0018*/ 	.word	0x00000002
        /*0030*/ 	.string	""
        /*0030*/ 	.string	"ptxas"
        /*0030*/ 	.string	"Cuda compilation tools, release 13.0, V13.0.88"
        /*0030*/ 	.string	"Build cuda_13.0.r13.0/compiler.36424714_0"
        /*0030*/ 	.string	"-arch sm_100 -m 64 "



//--------------------- .note.nv.cuinfo           --------------------------
	.section	.note.nv.cuinfo,"",@"SHT_NOTE"
	.sectionflags	@"SHF_NOTE_NV_CUINFO"
        /*0018*/ 	.short	0x0002
        /*001a*/ 	.short	0x0064
        /*001c*/ 	.short	0x0082
	.zero		2


//--------------------- .nv.info                  --------------------------
	.section	.nv.info,"",@"SHT_CUDA_INFO"
	.align	4


	//----- nvinfo : EIATTR_REGCOUNT
	.align		4
        /*0000*/ 	.byte	0x04, 0x2f
        /*0002*/ 	.short	(.L_6 - .L_5)
	.align		4
.L_5:
        /*0004*/ 	.word	index@(_Z16thread_partitionv)
        /*0008*/ 	.word	0x00000018


	//----- nvinfo : EIATTR_FRAME_SIZE
	.align		4
.L_6:
        /*000c*/ 	.byte	0x04, 0x11
        /*000e*/ 	.short	(.L_8 - .L_7)
	.align		4
.L_7:
        /*0010*/ 	.word	index@(_Z16thread_partitionv)
        /*0014*/ 	.word	0x00000008


	//----- nvinfo : EIATTR_MIN_STACK_SIZE
	.align		4
.L_8:
        /*0018*/ 	.byte	0x04, 0x12
        /*001a*/ 	.short	(.L_10 - .L_9)
	.align		4
.L_9:
        /*001c*/ 	.word	index@(_Z16thread_partitionv)
        /*0020*/ 	.word	0x00000008
.L_10:


//--------------------- .nv.compat                --------------------------
	.section	.nv.compat,"",@"SHT_CUDA_COMPAT_INFO"
	.align	4
        /*0000*/ 	.byte	0x02, 0x09, 0x00, 0x00, 0x02, 0x02, 0x01, 0x00, 0x02, 0x05, 0x05, 0x00, 0x03, 0x07, 0x01, 0x01
        /*0010*/ 	.byte	0x02, 0x03, 0x00, 0x00, 0x02, 0x06, 0x01, 0x00, 0x04, 0x0b, 0x08, 0x00, 0x09, 0x00, 0x00, 0x00
        /*0020*/ 	.byte	0x00, 0x00, 0x00, 0x00


//--------------------- .nv.info._Z16thread_partitionv --------------------------
	.section	.nv.info._Z16thread_partitionv,"",@"SHT_CUDA_INFO"
	.sectionflags	@""
	.align	4


	//----- nvinfo : EIATTR_CUDA_API_VERSION
	.align		4
        /*0000*/ 	.byte	0x04, 0x37
        /*0002*/ 	.short	(.L_12 - .L_11)
.L_11:
        /*0004*/ 	.word	0x00000082


	//----- nvinfo : EIATTR_SPARSE_MMA_MASK
	.align		4
.L_12:
        /*0008*/ 	.byte	0x03, 0x50
        /*000a*/ 	.short	0x0000


	//----- nvinfo : EIATTR_MAXREG_COUNT
	.align		4
        /*000c*/ 	.byte	0x03, 0x1b
        /*000e*/ 	.short	0x00ff


	//----- nvinfo : EIATTR_EXTERNS
	.align		4
        /*0010*/ 	.byte	0x04, 0x0f
        /*0012*/ 	.short	(.L_14 - .L_13)


	//   ....[0]....
	.align		4
.L_13:
        /*0014*/ 	.word	index@(vprintf)


	//----- nvinfo : EIATTR_MERCURY_ISA_VERSION
	.align		4
.L_14:
        /*0018*/ 	.byte	0x03, 0x5f
        /*001a*/ 	.short	0x0101


	//----- nvinfo : EIATTR_INT_WARP_WIDE_INSTR_OFFSETS
	.align		4
        /*001c*/ 	.byte	0x04, 0x31
        /*001e*/ 	.short	(.L_16 - .L_15)


	//   ....[0]....
.L_15:
        /*0020*/ 	.word	0x00000290


	//   ....[1]....
        /*0024*/ 	.word	0x000002a0


	//   ....[2]....
        /*0028*/ 	.word	0x000002b0


	//   ....[3]....
        /*002c*/ 	.word	0x00000540


	//   ....[4]....
        /*0030*/ 	.word	0x00000550


	//   ....[5]....
        /*0034*/ 	.word	0x00000560


	//----- nvinfo : EIATTR_COOP_GROUP_MASK_REGIDS
	.align		4
.L_16:
        /*0038*/ 	.byte	0x04, 0x29
        /*003a*/ 	.short	(.L_18 - .L_17)


	//   ....[0]....
.L_17:
        /*003c*/ 	.word	0x05000002


	//   ....[1]....
        /*0040*/ 	.word	0x0500000f


	//   ....[2]....
        /*0044*/ 	.word	0x05000002


	//   ....[3]....
        /*0048*/ 	.word	0x0500000f


	//----- nvinfo : EIATTR_COOP_GROUP_INSTR_OFFSETS
	.align		4
.L_18:
        /*004c*/ 	.byte	0x04, 0x28
        /*004e*/ 	.short	(.L_20 - .L_19)


	//   ....[0]....
.L_19:
        /*0050*/ 	.word	0x000002e0


	//   ....[1]....
        /*0054*/ 	.word	0x000005c0


	//   ....[2]....
        /*0058*/ 	.word	0x00000600


	//   ....[3]....
        /*005c*/ 	.word	0x00000650


	//----- nvinfo : EIATTR_VRC_CTA_INIT_COUNT
	.align		4
.L_20:
        /*0060*/ 	.byte	0x02, 0x4a
	.zero		1
	.zero		1


	//----- nvinfo : EIATTR_SYSCALL_OFFSETS
	.align		4
        /*0064*/ 	.byte	0x04, 0x46
        /*0066*/ 	.short	(.L_22 - .L_21)


	//   ....[0]....
.L_21:
        /*0068*/ 	.word	0x00000250


	//   ....[1]....
        /*006c*/ 	.word	0x00000350


	//   ....[2]....
        /*0070*/ 	.word	0x000003c0


	//   ....[3]....
        /*0074*/ 	.word	0x00000470


	//   ....[4]....
        /*0078*/ 	.word	0x00000520


	//----- nvinfo : EIATTR_EXIT_INSTR_OFFSETS
	.align		4
.L_22:
        /*007c*/ 	.byte	0x04, 0x1c
        /*007e*/ 	.short	(.L_24 - .L_23)


	//   ....[0]....
.L_23:
        /*0080*/ 	.word	0x000005f0


	//   ....[1]....
        /*0084*/ 	.word	0x00000610


	//----- nvinfo : EIATTR_CRS_STACK_SIZE
	.align		4
.L_24:
        /*0088*/ 	.byte	0x04, 0x1e
        /*008a*/ 	.short	(.L_26 - .L_25)
.L_25:
        /*008c*/ 	.word	0x00000000


	//----- nvinfo : EIATTR_SW_WAR
	.align		4
.L_26:
        /*0090*/ 	.byte	0x04, 0x36
        /*0092*/ 	.short	(.L_28 - .L_27)
.L_27:
        /*0094*/ 	.word	0x00000008
.L_28:


//--------------------- .nv.callgraph             --------------------------
	.section	.nv.callgraph,"",@"SHT_CUDA_CALLGRAPH"
	.align	4
	.sectionentsize	8
	.align		4
        /*0000*/ 	.word	0x00000000
	.align		4
        /*0004*/ 	.word	0xffffffff
	.align		4
        /*0008*/ 	.word	index@(_Z16thread_partitionv)
	.align		4
        /*000c*/ 	.word	index@(vprintf)
	.align		4
        /*0010*/ 	.word	0x00000000
	.align		4
        /*0014*/ 	.word	0xfffffffe
	.align		4
        /*0018*/ 	.word	0x00000000
	.align		4
        /*001c*/ 	.word	0xfffffffd
	.align		4
        /*0020*/ 	.word	0x00000000
	.align		4
        /*0024*/ 	.word	0xfffffffc


//--------------------- .nv.constant4             --------------------------
	.section	.nv.constant4,"a",@progbits
	.align	8
	.align		8
.nv.constant4:
        /*0000*/ 	.dword	vprintf
	.align		8
        /*0008*/ 	.dword	$str
	.align		8
        /*0010*/ 	.dword	$str$1
	.align		8
        /*0018*/ 	.dword	$str$2
	.align		8
        /*0020*/ 	.dword	$str$3
	.align		8
        /*0028*/ 	.dword	$str$4


//--------------------- .text._Z16thread_partitionv --------------------------
	.section	.text._Z16thread_partitionv,"ax",@progbits
	.align	128
        .global         _Z16thread_partitionv
        .type           _Z16thread_partitionv,@function
        .size           _Z16thread_partitionv,(.L_x_16 - _Z16thread_partitionv)
        .other          _Z16thread_partitionv,@"STO_CUDA_ENTRY STV_DEFAULT"
_Z16thread_partitionv:
.text._Z16thread_partitionv:
[----:B------:R-:W0:Y:S01]  /*0000*/  LDC R1, c[0x0][0x37c] ;  /* 0x0000df00ff017b82 */ /* 0x000e220000000800 */
[----:B------:R-:W1:Y:S01]  /*0010*/  S2R R0, SR_TID.Y ;  /* 0x0000000000007919 */ /* 0x000e620000002200 */
[----:B------:R-:W2:Y:S01]  /*0020*/  LDCU UR5, c[0x0][0x2fc] ;  /* 0x00005f80ff0577ac */ /* 0x000ea20008000800 */
[----:B0-----:R-:W-:Y:S01]  /*0030*/  VIADD R1, R1, 0xfffffff8 ;  /* 0xfffffff801017836 */ /* 0x001fe20000000000 */
[----:B------:R-:W-:Y:S01]  /*0040*/  MOV R16, 0x0 ;  /* 0x0000000000107802 */ /* 0x000fe20000000f00 */
[----:B------:R-:W1:Y:S01]  /*0050*/  S2R R3, SR_TID.Z ;  /* 0x0000000000037919 */ /* 0x000e620000002300 */
[----:B------:R-:W0:Y:S01]  /*0060*/  LDCU UR6, c[0x0][0x360] ;  /* 0x00006c00ff0677ac */ /* 0x000e220008000800 */
[----:B------:R-:W-:Y:S01]  /*0070*/  IMAD.MOV.U32 R9, RZ, RZ, RZ ;  /* 0x000000ffff097224 */ /* 0x000fe200078e00ff */
[----:B------:R3:W4:Y:S01]  /*0080*/  LDC.64 R10, c[0x4][R16] ;  /* 0x01000000100a7b82 */ /* 0x0007220000000a00 */
[----:B------:R-:W5:Y:S01]  /*0090*/  S2R R17, SR_TID.X ;  /* 0x0000000000117919 */ /* 0x000f620000002100 */
[----:B------:R-:W1:Y:S01]  /*00a0*/  LDCU UR4, c[0x0][0x364] ;  /* 0x00006c80ff0477ac */ /* 0x000e620008000800 */
[----:B------:R-:W2:Y:S01]  /*00b0*/  S2R R2, SR_LANEID ;  /* 0x0000000000027919 */ /* 0x000ea20000000000 */
[----:B------:R-:W3:Y:S04]  /*00c0*/  LDCU.64 UR8, c[0x4][0x8] ;  /* 0x01000100ff0877ac */ /* 0x000ee80008000a00 */
[----:B------:R-:W3:Y:S01]  /*00d0*/  LDC R5, c[0x0][0x368] ;  /* 0x0000da00ff057b82 */ /* 0x000ee20000000800 */
[----:B------:R-:W4:Y:S01]  /*00e0*/  S2R R7, SR_LTMASK ;  /* 0x0000000000077919 */ /* 0x000f220000003900 */
[----:B------:R-:W3:Y:S01]  /*00f0*/  S2R R4, SR_CTAID.X ;  /* 0x0000000000047919 */ /* 0x000ee20000002500 */
[----:B-1----:R-:W-:Y:S01]  /*0100*/  IMAD R0, R3, UR4, R0 ;  /* 0x0000000403007c24 */ /* 0x002fe2000f8e0200 */
[----:B0-----:R-:W-:-:S03]  /*0110*/  UIMAD UR4, UR6, UR4, URZ ;  /* 0x00000004060472a4 */ /* 0x001fc6000f8e02ff */
[----:B-----5:R-:W-:Y:S01]  /*0120*/  IMAD R0, R0, UR6, R17 ;  /* 0x0000000600007c24 */ /* 0x020fe2000f8e0211 */
[----:B--2---:R-:W-:-:S04]  /*0130*/  LOP3.LUT R3, R2, 0xfffffff0, RZ, 0xc0, !PT ;  /* 0xfffffff002037812 */ /* 0x004fc800078ec0ff */
[----:B------:R-:W-:-:S05]  /*0140*/  LOP3.LUT R0, R0, 0x3ffffff0, RZ, 0xc0, !PT ;  /* 0x3ffffff000007812 */ /* 0x000fca00078ec0ff */
[----:B---3--:R-:W-:Y:S01]  /*0150*/  IMAD R0, R5, UR4, -R0 ;  /* 0x0000000405007c24 */ /* 0x008fe2000f8e0a00 */
[----:B------:R-:W0:Y:S01]  /*0160*/  LDCU UR4, c[0x0][0x2f8] ;  /* 0x00005f00ff0477ac */ /* 0x000e220008000800 */
[----:B------:R-:W-:Y:S02]  /*0170*/  IMAD.MOV.U32 R5, RZ, RZ, -0x1 ;  /* 0xffffffffff057424 */ /* 0x000fe400078e00ff */
[----:B------:R-:W-:Y:S01]  /*0180*/  IMAD R17, R4, UR6, R17 ;  /* 0x0000000604117c24 */ /* 0x000fe2000f8e0211 */
[----:B------:R-:W-:Y:S01]  /*0190*/  VIMNMX.U32 R0, PT, PT, R0, 0x10, PT ;  /* 0x0000001000007848 */ /* 0x000fe20003fe0000 */
[----:B------:R-:W-:-:S03]  /*01a0*/  IMAD.U32 R4, RZ, RZ, UR8 ;  /* 0x00000008ff047e24 */ /* 0x000fc6000f8e00ff */
[----:B------:R-:W-:-:S04]  /*01b0*/  IADD3 R0, PT, PT, -R0, 0x20, RZ ;  /* 0x0000002000007810 */ /* 0x000fc80007ffe1ff */
[----:B------:R-:W-:Y:S01]  /*01c0*/  SHF.R.U32.HI R0, RZ, R0, R5 ;  /* 0x00000000ff007219 */ /* 0x000fe20000011605 */
[----:B------:R-:W-:-:S03]  /*01d0*/  IMAD.U32 R5, RZ, RZ, UR9 ;  /* 0x00000009ff057e24 */ /* 0x000fc6000f8e00ff */
[----:B------:R-:W-:Y:S02]  /*01e0*/  SHF.L.U32 R2, R0, R3, RZ ;  /* 0x0000000300027219 */ /* 0x000fe400000006ff */
[----:B0-----:R-:W-:Y:S02]  /*01f0*/  IADD3 R6, P0, PT, R1, UR4, RZ ;  /* 0x0000000401067c10 */ /* 0x001fe4000ff1e0ff */
[----:B----4-:R-:W-:-:S03]  /*0200*/  LOP3.LUT R0, R2, R7, RZ, 0xc0, !PT ;  /* 0x0000000702007212 */ /* 0x010fc600078ec0ff */
[----:B------:R-:W-:Y:S01]  /*0210*/  IMAD.X R7, RZ, RZ, UR5, P0 ;  /* 0x00000005ff077e24 */ /* 0x000fe200080e06ff */
[----:B------:R-:W0:Y:S02]  /*0220*/  POPC R8, R0 ;  /* 0x0000000000087309 */ /* 0x000e240000000000 */
[----:B0-----:R0:W-:Y:S05]  /*0230*/  STL.64 [R1], R8 ;  /* 0x0000000801007387 */ /* 0x0011ea0000100a00 */
[----:B------:R-:W-:-:S07]  /*0240*/  LEPC R20, `(.L_x_0) ;  /* 0x000000001014794e */ /* 0x000fce0000000000 */
[----:B0-----:R-:W-:Y:S05]  /*0250*/  CALL.ABS.NOINC R10 ;  /* 0x000000000a007343 */ /* 0x001fea0003c00000 */
.L_x_0:
[----:B------:R-:W-:Y:S01]  /*0260*/  ISETP.GT.U32.AND P0, PT, R17, 0x7, PT ;  /* 0x000000071100780c */ /* 0x000fe20003f04070 */
[----:B------:R-:W-:-:S12]  /*0270*/  BSSY B6, `(.L_x_1) ;  /* 0x000002c000067945 */ /* 0x000fd80003800000 */
[----:B------:R-:W-:Y:S05]  /*0280*/  @P0 BRA `(.L_x_2) ;  /* 0x0000000000540947 */ /* 0x000fea0003800000 */
[----:B------:R-:W0:Y:S08]  /*0290*/  MATCH.ANY R3, R2 ;  /* 0x00000000020373a1 */ /* 0x000e3000000e8000 */
[----:B------:R-:W1:Y:S01]  /*02a0*/  REDUX.OR UR4, R2 ;  /* 0x00000000020473c4 */ /* 0x000e620000004000 */
[----:B------:R-:W-:Y:S02]  /*02b0*/  VOTEU.ANY UR5, UPT, PT ;  /* 0x0000000000057886 */ /* 0x000fe400038e0100 */
[----:B0-----:R-:W-:-:S13]  /*02c0*/  LOP3.LUT P0, RZ, R2, UR5, R3, 0x40, !PT ;  /* 0x0000000502ff7c12 */ /* 0x001fda000f804003 */
[----:B-1----:R-:W-:Y:S05]  /*02d0*/  @!P0 BRA.DIV UR4, `(.L_x_3) ;  /* 0x0000000204d08947 */ /* 0x002fea000b800000 */
[----:B------:R-:W-:Y:S01]  /*02e0*/  NOP ;  /* 0x0000000000007918 */ /* 0x000fe20000000000 */
.L_x_14:
[----:B------:R0:W1:Y:S01]  /*02f0*/  LDC.64 R8, c[0x4][R16] ;  /* 0x0100000010087b82 */ /* 0x0000620000000a00 */
[----:B------:R-:W2:Y:S01]  /*0300*/  LDCU.64 UR4, c[0x4][0x10] ;  /* 0x01000200ff0477ac */ /* 0x000ea20008000a00 */
[----:B------:R-:W-:Y:S01]  /*0310*/  CS2R R6, SRZ ;  /* 0x0000000000067805 */ /* 0x000fe2000001ff00 */
[----:B--2---:R-:W-:Y:S02]  /*0320*/  IMAD.U32 R4, RZ, RZ, UR4 ;  /* 0x00000004ff047e24 */ /* 0x004fe4000f8e00ff */
[----:B0-----:R-:W-:-:S07]  /*0330*/  IMAD.U32 R5, RZ, RZ, UR5 ;  /* 0x00000005ff057e24 */ /* 0x001fce000f8e00ff */
[----:B------:R-:W-:-:S07]  /*0340*/  LEPC R20, `(.L_x_4) ;  /* 0x000000001014794e */ /* 0x000fce0000000000 */
[----:B-1----:R-:W-:Y:S05]  /*0350*/  CALL.ABS.NOINC R8 ;  /* 0x0000000008007343 */ /* 0x002fea0003c00000 */
.L_x_4:
[----:B------:R-:W0:Y:S01]  /*0360*/  LDC.64 R16, c[0x4][R16] ;  /* 0x0100000010107b82 */ /* 0x000e220000000a00 */
[----:B------:R-:W1:Y:S01]  /*0370*/  LDCU.64 UR4, c[0x4][0x18] ;  /* 0x01000300ff0477ac */ /* 0x000e620008000a00 */
[----:B------:R-:W-:Y:S01]  /*0380*/  CS2R R6, SRZ ;  /* 0x0000000000067805 */ /* 0x000fe2000001ff00 */
[----:B-1----:R-:W-:Y:S02]  /*0390*/  IMAD.U32 R4, RZ, RZ, UR4 ;  /* 0x00000004ff047e24 */ /* 0x002fe4000f8e00ff */
[----:B------:R-:W-:-:S07]  /*03a0*/  IMAD.U32 R5, RZ, RZ, UR5 ;  /* 0x00000005ff057e24 */ /* 0x000fce000f8e00ff */
[----:B------:R-:W-:-:S07]  /*03b0*/  LEPC R20, `(.L_x_5) ;  /* 0x000000001014794e */ /* 0x000fce0000000000 */
[----:B0-----:R-:W-:Y:S05]  /*03c0*/  CALL.ABS.NOINC R16 ;  /* 0x0000000010007343 */ /* 0x001fea0003c00000 */
.L_x_5:
[----:B------:R-:W-:Y:S05]  /*03d0*/  BRA `(.L_x_6) ;  /* 0x0000000000547947 */ /* 0x000fea0003800000 */
.L_x_2:
[----:B------:R-:W-:-:S13]  /*03e0*/  ISETP.GT.U32.AND P0, PT, R17, 0xf, PT ;  /* 0x0000000f1100780c */ /* 0x000fda0003f04070 */
[----:B------:R-:W-:Y:S05]  /*03f0*/  @P0 BRA `(.L_x_7) ;  /* 0x0000000000240947 */ /* 0x000fea0003800000 */
[----:B------:R-:W-:Y:S01]  /*0400*/  MOV R0, 0x0 ;  /* 0x0000000000007802 */ /* 0x000fe20000000f00 */
[----:B------:R-:W0:Y:S01]  /*0410*/  LDCU.64 UR4, c[0x4][0x20] ;  /* 0x01000400ff0477ac */ /* 0x000e220008000a00 */
[----:B------:R-:W-:Y:S02]  /*0420*/  CS2R R6, SRZ ;  /* 0x0000000000067805 */ /* 0x000fe4000001ff00 */
[----:B------:R1:W2:Y:S01]  /*0430*/  LDC.64 R8, c[0x4][R0] ;  /* 0x0100000000087b82 */ /* 0x0002a20000000a00 */
[----:B0-----:R-:W-:Y:S02]  /*0440*/  IMAD.U32 R4, RZ, RZ, UR4 ;  /* 0x00000004ff047e24 */ /* 0x001fe4000f8e00ff */
[----:B-1----:R-:W-:-:S07]  /*0450*/  IMAD.U32 R5, RZ, RZ, UR5 ;  /* 0x00000005ff057e24 */ /* 0x002fce000f8e00ff */
[----:B------:R-:W-:-:S07]  /*0460*/  LEPC R20, `(.L_x_8) ;  /* 0x000000001014794e */ /* 0x000fce0000000000 */
[----:B--2---:R-:W-:Y:S05]  /*0470*/  CALL.ABS.NOINC R8 ;  /* 0x0000000008007343 */ /* 0x004fea0003c00000 */
.L_x_8:
[----:B------:R-:W-:Y:S05]  /*0480*/  BRA `(.L_x_6) ;  /* 0x0000000000287947 */ /* 0x000fea0003800000 */
.L_x_7:
        /* <DEDUP_REMOVED lines=10> */
.L_x_6:
[----:B------:R-:W-:Y:S05]  /*0530*/  BSYNC B6 ;  /* 0x0000000000067941 */ /* 0x000fea0003800000 */
.L_x_1:
[----:B------:R-:W0:Y:S08]  /*0540*/  MATCH.ANY R3, R2 ;  /* 0x00000000020373a1 */ /* 0x000e3000000e8000 */
[----:B------:R-:W1:Y:S01]  /*0550*/  REDUX.OR UR4, R2 ;  /* 0x00000000020473c4 */ /* 0x000e620000004000 */
[----:B------:R-:W-:Y:S02]  /*0560*/  VOTEU.ANY UR5, UPT, PT ;  /* 0x0000000000057886 */ /* 0x000fe400038e0100 */
[----:B0-----:R-:W-:-:S13]  /*0570*/  LOP3.LUT P0, RZ, R2, UR5, R3, 0x40, !PT ;  /* 0x0000000502ff7c12 */ /* 0x001fda000f804003 */
[----:B-1----:R-:W-:Y:S05]  /*0580*/  @!P0 BRA.CONV UR4, `(.L_x_9) ;  /* 0x00000003041c8947 */ /* 0x002fea000b800000 */
[----:B------:R-:W-:Y:S01]  /*0590*/  BSSY B0, `(.L_x_10) ;  /* 0x0000005000007945 */ /* 0x000fe20003800000 */
[----:B------:R-:W-:-:S07]  /*05a0*/  IMAD.MOV.U32 R15, RZ, RZ, R2 ;  /* 0x000000ffff0f7224 */ /* 0x000fce00078e0002 */
[----:B------:R-:W-:Y:S05]  /*05b0*/  WARPSYNC.COLLECTIVE R15, `(.L_x_11) ;  /* 0x000000000f087348 */ /* 0x000fea0003c00000 */
[----:B------:R-:W-:Y:S01]  /*05c0*/  NOP ;  /* 0x0000000000007918 */ /* 0x000fe20000000000 */
[----:B------:R-:W-:Y:S05]  /*05d0*/  ENDCOLLECTIVE ;  /* 0x000000000000791b */ /* 0x000fea0003800000 */
.L_x_11:
[----:B------:R-:W-:Y:S05]  /*05e0*/  BSYNC B0 ;  /* 0x0000000000007941 */ /* 0x000fea0003800000 */
.L_x_10:
[----:B------:R-:W-:Y:S05]  /*05f0*/  EXIT ;  /* 0x000000000000794d */ /* 0x000fea0003800000 */
.L_x_9:
[----:B------:R-:W-:Y:S01]  /*0600*/  NOP ;  /* 0x0000000000007918 */ /* 0x000fe20000000000 */
[----:B------:R-:W-:Y:S05]  /*0610*/  EXIT ;  /* 0x000000000000794d */ /* 0x000fea0003800000 */
.L_x_3:
[----:B------:R-:W-:Y:S01]  /*0620*/  BSSY B0, `(.L_x_12) ;  /* 0x0000005000007945 */ /* 0x000fe20003800000 */
[----:B------:R-:W-:-:S07]  /*0630*/  IMAD.MOV.U32 R15, RZ, RZ, R2 ;  /* 0x000000ffff0f7224 */ /* 0x000fce00078e0002 */
[----:B------:R-:W-:Y:S05]  /*0640*/  WARPSYNC.COLLECTIVE R15, `(.L_x_13) ;  /* 0x000000000f087348 */ /* 0x000fea0003c00000 */
[----:B------:R-:W-:Y:S01]  /*0650*/  NOP ;  /* 0x0000000000007918 */ /* 0x000fe20000000000 */
[----:B------:R-:W-:Y:S05]  /*0660*/  ENDCOLLECTIVE ;  /* 0x000000000000791b */ /* 0x000fea0003800000 */
.L_x_13:
[----:B------:R-:W-:Y:S05]  /*0670*/  BSYNC B0 ;  /* 0x0000000000007941 */ /* 0x000fea0003800000 */
.L_x_12:
[----:B------:R-:W-:Y:S05]  /*0680*/  BRA `(.L_x_14) ;  /* 0xfffffffc00187947 */ /* 0x000fea000383ffff */
.L_x_15:
[----:B------:R-:W-:-:S00]  /*0690*/  BRA `(.L_x_15) ;  /* 0xfffffffc00fc7947 */ /* 0x000fc0000383ffff */
[----:B------:R-:W-:-:S00]  /*06a0*/  NOP ;  /* 0x0000000000007918 */ /* 0x000fc00000000000 */
        /* <DEDUP_REMOVED lines=13> */
.L_x_16:


//--------------------- .nv.global.init           --------------------------
	.section	.nv.global.init,"aw",@progbits
.nv.global.init:
	.type		$str$2,@object
	.size		$str$2,($str$4 - $str$2)
$str$2:
        /*0000*/ 	.byte	0x49, 0x20, 0x61, 0x6d, 0x20, 0x69, 0x6e, 0x20, 0x6f, 0x66, 0x66, 0x73, 0x65, 0x74, 0x3c, 0x38
        /*0010*/ 	.byte	0x0a, 0x00
	.type		$str$4,@object
	.size		$str$4,($str$3 - $str$4)
$str$4:
        /*0012*/ 	.byte	0x49, 0x20, 0x61, 0x6d, 0x20, 0x69, 0x6e, 0x20, 0x6f, 0x66, 0x66, 0x73, 0x65, 0x74, 0x3c, 0x32
        /*0022*/ 	.byte	0x34, 0x0a, 0x00
	.type		$str$3,@object
	.size		$str$3,($str - $str$3)
$str$3:
        /*0025*/ 	.byte	0x49, 0x20, 0x61, 0x6d, 0x20, 0x69, 0x6e, 0x20, 0x6f, 0x66, 0x66, 0x73, 0x65, 0x74, 0x3c, 0x31
        /*0035*/ 	.byte	0x36, 0x0a, 0x00
	.type		$str,@object
	.size		$str,($str$1 - $str)
$str:
        /*0038*/ 	.byte	0x74, 0x68, 0x72, 0x65, 0x61, 0x64, 0x20, 0x72, 0x61, 0x6e, 0x6b, 0x20, 0x69, 0x73, 0x3a, 0x20
        /*0048*/ 	.byte	0x25, 0x64, 0x0a, 0x00
	.type		$str$1,@object
	.size		$str$1,(.L_1 - $str$1)
$str$1:
        /*004c*/ 	.byte	0x49, 0x20, 0x61, 0x6d, 0x20, 0x61, 0x66, 0x74, 0x65, 0x72, 0x20, 0x74, 0x69, 0x6c, 0x65, 0x38
        /*005c*/ 	.byte	0x2e, 0x73, 0x79, 0x6e, 0x63, 0x28, 0x29, 0x0a, 0x00
.L_1:


//--------------------- .nv.shared.reserved.0     --------------------------
	.section	.nv.shared.reserved.0,"aw",@nobits
	.weak		__nv_reservedSMEM_offset_0_alias
	.size		__nv_reservedSMEM_offset_0_alias, 0, 64
	.other		__nv_reservedSMEM_offset_0_alias,@"STO_CUDA_RESERVED_SHARED STV_DEFAULT"
__nv_reservedSMEM_offset_0_alias:
	.zero		0
	.zero		64


//--------------------- .nv.constant0._Z16thread_partitionv --------------------------
	.section	.nv.constant0._Z16thread_partitionv,"a",@progbits
	.sectionflags	@""
	.align	4
.nv.constant0._Z16thread_partitionv:
	.zero		896


//--------------------- SYMBOLS --------------------------

	.type		.nv.reservedSmem.offset0,@object
	.size		.nv.reservedSmem.offset0,0x4
	.type		vprintf,@function
